	.headerflags	@"EF_CUDA_TEXMODE_UNIFIED EF_CUDA_64BIT_ADDRESS EF_CUDA_ACCELERATORS EF_CUDA_SM90 EF_CUDA_VIRTUAL_SM(EF_CUDA_SM90)"
	.elftype	@"ET_EXEC"


//--------------------- .nv.info                  --------------------------
	.section	.nv.info,"",@"SHT_CUDA_INFO"
	.align	4


	//----- nvinfo : EIATTR_REGCOUNT
	.align		4
        /*0000*/ 	.byte	0x04, 0x2f
        /*0002*/ 	.short	(.L_3 - .L_2)
	.align		4
.L_2:
        /*0004*/ 	.word	index@(triton_poi_fused__native_batch_norm_legit_no_training_convolution_19)
        /*0008*/ 	.word	0x00000013


	//----- nvinfo : EIATTR_MIN_STACK_SIZE
	.align		4
.L_3:
        /*000c*/ 	.byte	0x04, 0x12
        /*000e*/ 	.short	(.L_5 - .L_4)
	.align		4
.L_4:
        /*0010*/ 	.word	index@(triton_poi_fused__native_batch_norm_legit_no_training_convolution_19)
        /*0014*/ 	.word	0x00000000


	//----- nvinfo : EIATTR_FRAME_SIZE
	.align		4
.L_5:
        /*0018*/ 	.byte	0x04, 0x11
        /*001a*/ 	.short	(.L_7 - .L_6)
	.align		4
.L_6:
        /*001c*/ 	.word	index@(triton_poi_fused__native_batch_norm_legit_no_training_convolution_19)
        /*0020*/ 	.word	0x00000000


	//----- nvinfo : EIATTR_MIN_STACK_SIZE
	.align		4
.L_7:
        /*0024*/ 	.byte	0x04, 0x12
        /*0026*/ 	.short	(.L_9 - .L_8)
	.align		4
.L_8:
        /*0028*/ 	.word	index@(triton_poi_fused__native_batch_norm_legit_no_training_convolution_19)
        /*002c*/ 	.word	0x00000000
.L_9:


//--------------------- .nv.info.triton_poi_fused__native_batch_norm_legit_no_training_convolution_19 --------------------------
	.section	.nv.info.triton_poi_fused__native_batch_norm_legit_no_training_convolution_19,"",@"SHT_CUDA_INFO"
	.sectionflags	@""
	.align	4


	//----- nvinfo : EIATTR_CUDA_API_VERSION
	.align		4
        /*0000*/ 	.byte	0x04, 0x37
        /*0002*/ 	.short	(.L_11 - .L_10)
.L_10:
        /*0004*/ 	.word	0x0000007c


	//----- nvinfo : EIATTR_KPARAM_INFO
	.align		4
.L_11:
        /*0008*/ 	.byte	0x04, 0x17
        /*000a*/ 	.short	(.L_13 - .L_12)
.L_12:
        /*000c*/ 	.word	0x00000000
        /*0010*/ 	.short	0x0007
        /*0012*/ 	.short	0x0038
        /*0014*/ 	.byte	0x00, 0xf0, 0x11, 0x00


	//----- nvinfo : EIATTR_KPARAM_INFO
	.align		4
.L_13:
        /*0018*/ 	.byte	0x04, 0x17
        /*001a*/ 	.short	(.L_15 - .L_14)
.L_14:
        /*001c*/ 	.word	0x00000000
        /*0020*/ 	.short	0x0006
        /*0022*/ 	.short	0x0030
        /*0024*/ 	.byte	0x00, 0xf4, 0x21, 0x00


	//----- nvinfo : EIATTR_KPARAM_INFO
	.align		4
.L_15:
        /*0028*/ 	.byte	0x04, 0x17
        /*002a*/ 	.short	(.L_17 - .L_16)
.L_16:
        /*002c*/ 	.word	0x00000000
        /*0030*/ 	.short	0x0005
        /*0032*/ 	.short	0x0028
        /*0034*/ 	.byte	0x00, 0xf4, 0x21, 0x00


	//----- nvinfo : EIATTR_KPARAM_INFO
	.align		4
.L_17:
        /*0038*/ 	.byte	0x04, 0x17
        /*003a*/ 	.short	(.L_19 - .L_18)
.L_18:
        /*003c*/ 	.word	0x00000000
        /*0040*/ 	.short	0x0004
        /*0042*/ 	.short	0x0020
        /*0044*/ 	.byte	0x00, 0xf4, 0x21, 0x00


	//----- nvinfo : EIATTR_KPARAM_INFO
	.align		4
.L_19:
        /*0048*/ 	.byte	0x04, 0x17
        /*004a*/ 	.short	(.L_21 - .L_20)
.L_20:
        /*004c*/ 	.word	0x00000000
        /*0050*/ 	.short	0x0003
        /*0052*/ 	.short	0x0018
        /*0054*/ 	.byte	0x00, 0xf4, 0x21, 0x00


	//----- nvinfo : EIATTR_KPARAM_INFO
	.align		4
.L_21:
        /*0058*/ 	.byte	0x04, 0x17
        /*005a*/ 	.short	(.L_23 - .L_22)
.L_22:
        /*005c*/ 	.word	0x00000000
        /*0060*/ 	.short	0x0002
        /*0062*/ 	.short	0x0010
        /*0064*/ 	.byte	0x00, 0xf4, 0x21, 0x00


	//----- nvinfo : EIATTR_KPARAM_INFO
	.align		4
.L_23:
        /*0068*/ 	.byte	0x04, 0x17
        /*006a*/ 	.short	(.L_25 - .L_24)
.L_24:
        /*006c*/ 	.word	0x00000000
        /*0070*/ 	.short	0x0001
        /*0072*/ 	.short	0x0008
        /*0074*/ 	.byte	0x00, 0xf4, 0x21, 0x00


	//----- nvinfo : EIATTR_KPARAM_INFO
	.align		4
.L_25:
        /*0078*/ 	.byte	0x04, 0x17
        /*007a*/ 	.short	(.L_27 - .L_26)
.L_26:
        /*007c*/ 	.word	0x00000000
        /*0080*/ 	.short	0x0000
        /*0082*/ 	.short	0x0000
        /*0084*/ 	.byte	0x00, 0xf4, 0x21, 0x00


	//----- nvinfo : EIATTR_SPARSE_MMA_MASK
	.align		4
.L_27:
        /*0088*/ 	.byte	0x03, 0x50
        /*008a*/ 	.short	0x0000


	//----- nvinfo : EIATTR_MAXREG_COUNT
	.align		4
        /*008c*/ 	.byte	0x03, 0x1b
        /*008e*/ 	.short	0x00ff


	//----- nvinfo : EIATTR_EXIT_INSTR_OFFSETS
	.align		4
        /*0090*/ 	.byte	0x04, 0x1c
        /*0092*/ 	.short	(.L_29 - .L_28)


	//   ....[0]....
.L_28:
        /*0094*/ 	.word	0x00000320


	//----- nvinfo : EIATTR_REQNTID
	.align		4
.L_29:
        /*0098*/ 	.byte	0x04, 0x10
        /*009a*/ 	.short	(.L_31 - .L_30)
.L_30:
        /*009c*/ 	.word	0x00000080
        /*00a0*/ 	.word	0x00000001
        /*00a4*/ 	.word	0x00000001


	//----- nvinfo : EIATTR_CBANK_PARAM_SIZE
	.align		4
.L_31:
        /*00a8*/ 	.byte	0x03, 0x19
        /*00aa*/ 	.short	0x003c


	//----- nvinfo : EIATTR_PARAM_CBANK
	.align		4
        /*00ac*/ 	.byte	0x04, 0x0a
        /*00ae*/ 	.short	(.L_33 - .L_32)
	.align		4
.L_32:
        /*00b0*/ 	.word	index@(.nv.constant0.triton_poi_fused__native_batch_norm_legit_no_training_convolution_19)
        /*00b4*/ 	.short	0x0210
        /*00b6*/ 	.short	0x003c


	//----- nvinfo : EIATTR_SW_WAR
	.align		4
.L_33:
        /*00b8*/ 	.byte	0x04, 0x36
        /*00ba*/ 	.short	(.L_35 - .L_34)
.L_34:
        /*00bc*/ 	.word	0x00000008
.L_35:


//--------------------- .nv.callgraph             --------------------------
	.section	.nv.callgraph,"",@"SHT_CUDA_CALLGRAPH"
	.align	4
	.sectionentsize	8
	.align		4
        /*0000*/ 	.word	0x00000000
	.align		4
        /*0004*/ 	.word	0xffffffff
	.align		4
        /*0008*/ 	.word	0x00000000
	.align		4
        /*000c*/ 	.word	0xfffffffe
	.align		4
        /*0010*/ 	.word	0x00000000
	.align		4
        /*0014*/ 	.word	0xfffffffd
	.align		4
        /*0018*/ 	.word	0x00000000
	.align		4
        /*001c*/ 	.word	0xfffffffc


//--------------------- .nv.constant4             --------------------------
	.section	.nv.constant4,"a",@progbits
	.align	8
	.align		8
.nv.constant4:
        /*0000*/ 	.dword	_$_str
	.align		8
        /*0008*/ 	.dword	_$_str_$_2


//--------------------- .text.triton_poi_fused__native_batch_norm_legit_no_training_convolution_19 --------------------------
	.section	.text.triton_poi_fused__native_batch_norm_legit_no_training_convolution_19,"ax",@progbits
	.align	128
        .global         triton_poi_fused__native_batch_norm_legit_no_training_convolution_19
        .type           triton_poi_fused__native_batch_norm_legit_no_training_convolution_19,@function
        .size           triton_poi_fused__native_batch_norm_legit_no_training_convolution_19,(.L_x_1 - triton_poi_fused__native_batch_norm_legit_no_training_convolution_19)
        .other          triton_poi_fused__native_batch_norm_legit_no_training_convolution_19,@"STO_CUDA_ENTRY STV_DEFAULT"
triton_poi_fused__native_batch_norm_legit_no_training_convolution_19:
.text.triton_poi_fused__native_batch_norm_legit_no_training_convolution_19:
[----:B------:R-:W-:Y:S01]  /*0000*/  LDC R1, c[0x0][0x28] ;  /* 0x00000a00ff017b82 */ /* 0x000fe20000000800 */
[----:B------:R-:W1:Y:S07]  /*0010*/  S2R R0, SR_TID.X ;  /* 0x0000000000007919 */ /* 0x000e6e0000002100 */
[----:B------:R-:W2:Y:S01]  /*0020*/  LDC.64 R10, c[0x0][0x228] ;  /* 0x00008a00ff0a7b82 */ /* 0x000ea20000000a00 */
[----:B------:R-:W-:Y:S01]  /*0030*/  ULDC.64 UR4, c[0x0][0x208] ;  /* 0x0000820000047ab9 */ /* 0x000fe20000000a00 */
[----:B------:R-:W3:Y:S06]  /*0040*/  S2R R3, SR_CTAID.X ;  /* 0x0000000000037919 */ /* 0x000eec0000002500 */
[----:B------:R-:W4:Y:S08]  /*0050*/  LDC.64 R6, c[0x0][0x218] ;  /* 0x00008600ff067b82 */ /* 0x000f300000000a00 */
[----:B------:R-:W5:Y:S08]  /*0060*/  LDC.64 R8, c[0x0][0x220] ;  /* 0x00008800ff087b82 */ /* 0x000f700000000a00 */
[----:B------:R-:W5:Y:S01]  /*0070*/  LDC.64 R12, c[0x0][0x230] ;  /* 0x00008c00ff0c7b82 */ /* 0x000f620000000a00 */
[----:B-1----:R-:W-:-:S07]  /*0080*/  LOP3.LUT R0, R0, 0x7f, RZ, 0xc0, !PT ;  /* 0x0000007f00007812 */ /* 0x002fce00078ec0ff */
[----:B------:R-:W1:Y:S01]  /*0090*/  LDC.64 R4, c[0x0][0x238] ;  /* 0x00008e00ff047b82 */ /* 0x000e620000000a00 */
[----:B---3--:R-:W-:Y:S02]  /*00a0*/  SHF.R.S32.HI R2, RZ, 0x18, R3 ;  /* 0x00000018ff027819 */ /* 0x008fe40000011403 */
[----:B------:R-:W-:Y:S02]  /*00b0*/  LEA R0, R3, R0, 0x7 ;  /* 0x0000000003007211 */ /* 0x000fe400078e38ff */
[----:B------:R-:W-:-:S04]  /*00c0*/  SGXT R3, R2, 0x1 ;  /* 0x000000010203781a */ /* 0x000fc80000000200 */
[----:B------:R-:W-:-:S04]  /*00d0*/  LEA.HI R3, R3, R0, RZ, 0x6 ;  /* 0x0000000003037211 */ /* 0x000fc800078f30ff */
[----:B------:R-:W-:-:S04]  /*00e0*/  SHF.R.S32.HI R3, RZ, 0x6, R3 ;  /* 0x00000006ff037819 */ /* 0x000fc80000011403 */
[----:B------:R-:W-:-:S04]  /*00f0*/  LEA.HI R2, R3, R3, RZ, 0x7 ;  /* 0x0000000303027211 */ /* 0x000fc800078f38ff */
[----:B------:R-:W-:-:S04]  /*0100*/  LOP3.LUT R2, R2, 0xffffff80, RZ, 0xc0, !PT ;  /* 0xffffff8002027812 */ /* 0x000fc800078ec0ff */
[----:B------:R-:W-:Y:S02]  /*0110*/  IADD3 R15, R3, -R2, RZ ;  /* 0x80000002030f7210 */ /* 0x000fe40007ffe0ff */
[----:B------:R-:W3:Y:S03]  /*0120*/  LDC.64 R2, c[0x0][0x210] ;  /* 0x00008400ff027b82 */ /* 0x000ee60000000a00 */
[----:B--2---:R-:W-:-:S05]  /*0130*/  IMAD.WIDE R10, R15, 0x4, R10 ;  /* 0x000000040f0a7825 */ /* 0x004fca00078e020a */
[----:B------:R2:W2:Y:S01]  /*0140*/  LDG.E.EL R16, desc[UR4][R10.64] ;  /* 0x000000040a107981 */ /* 0x0004a2000c2e1900 */
[----:B----4-:R-:W-:-:S04]  /*0150*/  IMAD.WIDE R6, R15, 0x4, R6 ;  /* 0x000000040f067825 */ /* 0x010fc800078e0206 */
[C---:B-----5:R-:W-:Y:S02]  /*0160*/  IMAD.WIDE R8, R15.reuse, 0x4, R8 ;  /* 0x000000040f087825 */ /* 0x060fe400078e0208 */
[----:B------:R4:W5:Y:S02]  /*0170*/  LDG.E.EL R7, desc[UR4][R6.64] ;  /* 0x0000000406077981 */ /* 0x000964000c2e1900 */
[----:B---3--:R-:W-:Y:S02]  /*0180*/  IMAD.WIDE R2, R0, 0x4, R2 ;  /* 0x0000000400027825 */ /* 0x008fe400078e0202 */
[----:B------:R-:W3:Y:S04]  /*0190*/  LDG.E.EL R8, desc[UR4][R8.64] ;  /* 0x0000000408087981 */ /* 0x000ee8000c2e1900 */
[----:B------:R-:W5:Y:S01]  /*01a0*/  LDG.E R14, desc[UR4][R2.64] ;  /* 0x00000004020e7981 */ /* 0x000f62000c1e1900 */
[----:B0-2---:R-:W-:-:S04]  /*01b0*/  IMAD.WIDE R10, R15, 0x4, R12 ;  /* 0x000000040f0a7825 */ /* 0x005fc800078e020c */
[----:B-1----:R-:W-:Y:S02]  /*01c0*/  IMAD.WIDE R12, R15, 0x4, R4 ;  /* 0x000000040f0c7825 */ /* 0x002fe400078e0204 */
[----:B------:R-:W2:Y:S01]  /*01d0*/  LDG.E.EL R10, desc[UR4][R10.64] ;  /* 0x000000040a0a7981 */ /* 0x000ea2000c2e1900 */
[----:B----4-:R-:W-:Y:S01]  /*01e0*/  HFMA2.MMA R6, -RZ, RZ, 1.625, 0 ;  /* 0x3e800000ff067435 */ /* 0x010fe200000001ff */
[----:B------:R-:W0:Y:S02]  /*01f0*/  LDC.64 R4, c[0x0][0x240] ;  /* 0x00009000ff047b82 */ /* 0x000e240000000a00 */
[----:B------:R-:W2:Y:S01]  /*0200*/  LDG.E.EL R13, desc[UR4][R12.64] ;  /* 0x000000040c0d7981 */ /* 0x000ea2000c2e1900 */
[----:B0-----:R-:W-:-:S04]  /*0210*/  IMAD.WIDE R4, R0, 0x4, R4 ;  /* 0x0000000400047825 */ /* 0x001fc800078e0204 */
[----:B------:R-:W-:-:S04]  /*0220*/  FADD R16, R16, 9.9999997473787516356e-06 ;  /* 0x3727c5ac10107421 */ /* 0x000fc80000000000 */
[----:B------:R-:W0:Y:S02]  /*0230*/  MUFU.SQRT R15, R16 ;  /* 0x00000010000f7308 */ /* 0x000e240000002000 */
[C---:B0-----:R-:W-:Y:S02]  /*0240*/  FSETP.GT.AND P0, PT, R15.reuse, 8.50705917302346158658e+37, PT ;  /* 0x7e8000000f00780b */ /* 0x041fe40003f04000 */
[----:B------:R-:W-:-:S11]  /*0250*/  FSETP.GEU.AND P1, PT, R15, 1.175494350822287508e-38, PT ;  /* 0x008000000f00780b */ /* 0x000fd60003f2e000 */
[----:B------:R-:W-:-:S04]  /*0260*/  @P0 FMUL R15, R15, 0.25 ;  /* 0x3e8000000f0f0820 */ /* 0x000fc80000400000 */
[----:B------:R-:W-:-:S06]  /*0270*/  @!P1 FMUL R15, R15, 16777216 ;  /* 0x4b8000000f0f9820 */ /* 0x000fcc0000400000 */
[----:B------:R-:W0:Y:S01]  /*0280*/  MUFU.RCP R15, R15 ;  /* 0x0000000f000f7308 */ /* 0x000e220000001000 */
[----:B------:R-:W-:Y:S01]  /*0290*/  FSEL R6, R6, 1, P0 ;  /* 0x3f80000006067808 */ /* 0x000fe20000000000 */
[----:B-----5:R-:W-:-:S04]  /*02a0*/  FADD R7, R14, R7 ;  /* 0x000000070e077221 */ /* 0x020fc80000000000 */
[----:B------:R-:W-:Y:S01]  /*02b0*/  @!P1 FMUL R6, R6, 16777216 ;  /* 0x4b80000006069820 */ /* 0x000fe20000400000 */
[----:B---3--:R-:W-:-:S03]  /*02c0*/  FADD R8, -R8, R7 ;  /* 0x0000000708087221 */ /* 0x008fc60000000100 */
[----:B0-----:R-:W-:-:S04]  /*02d0*/  FMUL R9, R15, R6 ;  /* 0x000000060f097220 */ /* 0x001fc80000400000 */
[----:B------:R-:W-:-:S04]  /*02e0*/  FMUL R8, R8, R9 ;  /* 0x0000000908087220 */ /* 0x000fc80000400000 */
[----:B--2---:R-:W-:Y:S01]  /*02f0*/  FFMA R13, R10, R8, R13 ;  /* 0x000000080a0d7223 */ /* 0x004fe2000000000d */
[----:B------:R-:W-:Y:S04]  /*0300*/  STG.E desc[UR4][R2.64], R7 ;  /* 0x0000000702007986 */ /* 0x000fe8000c101904 */
[----:B------:R-:W-:Y:S01]  /*0310*/  STG.E desc[UR4][R4.64], R13 ;  /* 0x0000000d04007986 */ /* 0x000fe2000c101904 */
[----:B------:R-:W-:Y:S05]  /*0320*/  EXIT ;  /* 0x000000000000794d */ /* 0x000fea0003800000 */
.L_x_0:
[----:B------:R-:W-:-:S00]  /*0330*/  BRA `(.L_x_0) ;  /* 0xfffffffc00fc7947 */ /* 0x000fc0000383ffff */
[----:B------:R-:W-:-:S00]  /*0340*/  NOP ;  /* 0x0000000000007918 */ /* 0x000fc00000000000 */
        /* <DEDUP_REMOVED lines=11> */
.L_x_1:


//--------------------- .nv.global.init           --------------------------
	.section	.nv.global.init,"aw",@progbits
.nv.global.init:
	.type		_$_str,@object
	.size		_$_str,(_$_str_$_2 - _$_str)
_$_str:
        /*0000*/ 	.byte	0x5f, 0x5f, 0x43, 0x55, 0x44, 0x41, 0x5f, 0x46, 0x54, 0x5a, 0x00
	.type		_$_str_$_2,@object
	.size		_$_str_$_2,(.L_1 - _$_str_$_2)
_$_str_$_2:
        /*000b*/ 	.byte	0x5f, 0x5f, 0x43, 0x55, 0x44, 0x41, 0x5f, 0x50, 0x52, 0x45, 0x43, 0x5f, 0x53, 0x51, 0x52, 0x54
        /*001b*/ 	.byte	0x00
.L_1:


//--------------------- .nv.constant0.triton_poi_fused__native_batch_norm_legit_no_training_convolution_19 --------------------------
	.section	.nv.constant0.triton_poi_fused__native_batch_norm_legit_no_training_convolution_19,"a",@progbits
	.sectionflags	@""
	.align	4
.nv.constant0.triton_poi_fused__native_batch_norm_legit_no_training_convolution_19:
	.zero		588
